	.headerflags	@"EF_CUDA_TEXMODE_UNIFIED EF_CUDA_64BIT_ADDRESS EF_CUDA_ACCELERATORS EF_CUDA_SM90 EF_CUDA_VIRTUAL_SM(EF_CUDA_SM90)"
	.elftype	@"ET_EXEC"


//--------------------- .nv.info                  --------------------------
	.section	.nv.info,"",@"SHT_CUDA_INFO"
	.align	4


	//----- nvinfo : EIATTR_REGCOUNT
	.align		4
        /*0000*/ 	.byte	0x04, 0x2f
        /*0002*/ 	.short	(.L_3 - .L_2)
	.align		4
.L_2:
        /*0004*/ 	.word	index@(triton_poi_fused__native_batch_norm_legit_no_training_relu_30)
        /*0008*/ 	.word	0x00000016


	//----- nvinfo : EIATTR_MIN_STACK_SIZE
	.align		4
.L_3:
        /*000c*/ 	.byte	0x04, 0x12
        /*000e*/ 	.short	(.L_5 - .L_4)
	.align		4
.L_4:
        /*0010*/ 	.word	index@(triton_poi_fused__native_batch_norm_legit_no_training_relu_30)
        /*0014*/ 	.word	0x00000000


	//----- nvinfo : EIATTR_FRAME_SIZE
	.align		4
.L_5:
        /*0018*/ 	.byte	0x04, 0x11
        /*001a*/ 	.short	(.L_7 - .L_6)
	.align		4
.L_6:
        /*001c*/ 	.word	index@(triton_poi_fused__native_batch_norm_legit_no_training_relu_30)
        /*0020*/ 	.word	0x00000000


	//----- nvinfo : EIATTR_MIN_STACK_SIZE
	.align		4
.L_7:
        /*0024*/ 	.byte	0x04, 0x12
        /*0026*/ 	.short	(.L_9 - .L_8)
	.align		4
.L_8:
        /*0028*/ 	.word	index@(triton_poi_fused__native_batch_norm_legit_no_training_relu_30)
        /*002c*/ 	.word	0x00000000
.L_9:


//--------------------- .nv.info.triton_poi_fused__native_batch_norm_legit_no_training_relu_30 --------------------------
	.section	.nv.info.triton_poi_fused__native_batch_norm_legit_no_training_relu_30,"",@"SHT_CUDA_INFO"
	.sectionflags	@""
	.align	4


	//----- nvinfo : EIATTR_CUDA_API_VERSION
	.align		4
        /*0000*/ 	.byte	0x04, 0x37
        /*0002*/ 	.short	(.L_11 - .L_10)
.L_10:
        /*0004*/ 	.word	0x0000007c


	//----- nvinfo : EIATTR_KPARAM_INFO
	.align		4
.L_11:
        /*0008*/ 	.byte	0x04, 0x17
        /*000a*/ 	.short	(.L_13 - .L_12)
.L_12:
        /*000c*/ 	.word	0x00000000
        /*0010*/ 	.short	0x0006
        /*0012*/ 	.short	0x0030
        /*0014*/ 	.byte	0x00, 0xf0, 0x11, 0x00


	//----- nvinfo : EIATTR_KPARAM_INFO
	.align		4
.L_13:
        /*0018*/ 	.byte	0x04, 0x17
        /*001a*/ 	.short	(.L_15 - .L_14)
.L_14:
        /*001c*/ 	.word	0x00000000
        /*0020*/ 	.short	0x0005
        /*0022*/ 	.short	0x0028
        /*0024*/ 	.byte	0x00, 0xf4, 0x21, 0x00


	//----- nvinfo : EIATTR_KPARAM_INFO
	.align		4
.L_15:
        /*0028*/ 	.byte	0x04, 0x17
        /*002a*/ 	.short	(.L_17 - .L_16)
.L_16:
        /*002c*/ 	.word	0x00000000
        /*0030*/ 	.short	0x0004
        /*0032*/ 	.short	0x0020
        /*0034*/ 	.byte	0x00, 0xf4, 0x21, 0x00


	//----- nvinfo : EIATTR_KPARAM_INFO
	.align		4
.L_17:
        /*0038*/ 	.byte	0x04, 0x17
        /*003a*/ 	.short	(.L_19 - .L_18)
.L_18:
        /*003c*/ 	.word	0x00000000
        /*0040*/ 	.short	0x0003
        /*0042*/ 	.short	0x0018
        /*0044*/ 	.byte	0x00, 0xf4, 0x21, 0x00


	//----- nvinfo : EIATTR_KPARAM_INFO
	.align		4
.L_19:
        /*0048*/ 	.byte	0x04, 0x17
        /*004a*/ 	.short	(.L_21 - .L_20)
.L_20:
        /*004c*/ 	.word	0x00000000
        /*0050*/ 	.short	0x0002
        /*0052*/ 	.short	0x0010
        /*0054*/ 	.byte	0x00, 0xf4, 0x21, 0x00


	//----- nvinfo : EIATTR_KPARAM_INFO
	.align		4
.L_21:
        /*0058*/ 	.byte	0x04, 0x17
        /*005a*/ 	.short	(.L_23 - .L_22)
.L_22:
        /*005c*/ 	.word	0x00000000
        /*0060*/ 	.short	0x0001
        /*0062*/ 	.short	0x0008
        /*0064*/ 	.byte	0x00, 0xf4, 0x21, 0x00


	//----- nvinfo : EIATTR_KPARAM_INFO
	.align		4
.L_23:
        /*0068*/ 	.byte	0x04, 0x17
        /*006a*/ 	.short	(.L_25 - .L_24)
.L_24:
        /*006c*/ 	.word	0x00000000
        /*0070*/ 	.short	0x0000
        /*0072*/ 	.short	0x0000
        /*0074*/ 	.byte	0x00, 0xf4, 0x21, 0x00


	//----- nvinfo : EIATTR_SPARSE_MMA_MASK
	.align		4
.L_25:
        /*0078*/ 	.byte	0x03, 0x50
        /*007a*/ 	.short	0x0000


	//----- nvinfo : EIATTR_MAXREG_COUNT
	.align		4
        /*007c*/ 	.byte	0x03, 0x1b
        /*007e*/ 	.short	0x00ff


	//----- nvinfo : EIATTR_EXIT_INSTR_OFFSETS
	.align		4
        /*0080*/ 	.byte	0x04, 0x1c
        /*0082*/ 	.short	(.L_27 - .L_26)


	//   ....[0]....
.L_26:
        /*0084*/ 	.word	0x00000420


	//   ....[1]....
        /*0088*/ 	.word	0x00000440


	//----- nvinfo : EIATTR_REQNTID
	.align		4
.L_27:
        /*008c*/ 	.byte	0x04, 0x10
        /*008e*/ 	.short	(.L_29 - .L_28)
.L_28:
        /*0090*/ 	.word	0x00000080
        /*0094*/ 	.word	0x00000001
        /*0098*/ 	.word	0x00000001


	//----- nvinfo : EIATTR_CBANK_PARAM_SIZE
	.align		4
.L_29:
        /*009c*/ 	.byte	0x03, 0x19
        /*009e*/ 	.short	0x0034


	//----- nvinfo : EIATTR_PARAM_CBANK
	.align		4
        /*00a0*/ 	.byte	0x04, 0x0a
        /*00a2*/ 	.short	(.L_31 - .L_30)
	.align		4
.L_30:
        /*00a4*/ 	.word	index@(.nv.constant0.triton_poi_fused__native_batch_norm_legit_no_training_relu_30)
        /*00a8*/ 	.short	0x0210
        /*00aa*/ 	.short	0x0034


	//----- nvinfo : EIATTR_SW_WAR
	.align		4
.L_31:
        /*00ac*/ 	.byte	0x04, 0x36
        /*00ae*/ 	.short	(.L_33 - .L_32)
.L_32:
        /*00b0*/ 	.word	0x00000008
.L_33:


//--------------------- .nv.callgraph             --------------------------
	.section	.nv.callgraph,"",@"SHT_CUDA_CALLGRAPH"
	.align	4
	.sectionentsize	8
	.align		4
        /*0000*/ 	.word	0x00000000
	.align		4
        /*0004*/ 	.word	0xffffffff
	.align		4
        /*0008*/ 	.word	0x00000000
	.align		4
        /*000c*/ 	.word	0xfffffffe
	.align		4
        /*0010*/ 	.word	0x00000000
	.align		4
        /*0014*/ 	.word	0xfffffffd
	.align		4
        /*0018*/ 	.word	0x00000000
	.align		4
        /*001c*/ 	.word	0xfffffffc


//--------------------- .nv.constant4             --------------------------
	.section	.nv.constant4,"a",@progbits
	.align	8
	.align		8
.nv.constant4:
        /*0000*/ 	.dword	_$_str
	.align		8
        /*0008*/ 	.dword	_$_str_$_2


//--------------------- .text.triton_poi_fused__native_batch_norm_legit_no_training_relu_30 --------------------------
	.section	.text.triton_poi_fused__native_batch_norm_legit_no_training_relu_30,"ax",@progbits
	.align	128
        .global         triton_poi_fused__native_batch_norm_legit_no_training_relu_30
        .type           triton_poi_fused__native_batch_norm_legit_no_training_relu_30,@function
        .size           triton_poi_fused__native_batch_norm_legit_no_training_relu_30,(.L_x_1 - triton_poi_fused__native_batch_norm_legit_no_training_relu_30)
        .other          triton_poi_fused__native_batch_norm_legit_no_training_relu_30,@"STO_CUDA_ENTRY STV_DEFAULT"
triton_poi_fused__native_batch_norm_legit_no_training_relu_30:
.text.triton_poi_fused__native_batch_norm_legit_no_training_relu_30:
[----:B------:R-:W0:Y:S01]  /*0000*/  LDC R1, c[0x0][0x28] ;  /* 0x00000a00ff017b82 */ /* 0x000e220000000800 */
[----:B------:R-:W1:Y:S07]  /*0010*/  S2R R0, SR_TID.X ;  /* 0x0000000000007919 */ /* 0x000e6e0000002100 */
[----:B------:R-:W2:Y:S01]  /*0020*/  LDC.64 R8, c[0x0][0x220] ;  /* 0x00008800ff087b82 */ /* 0x000ea20000000a00 */
[----:B------:R-:W-:Y:S01]  /*0030*/  ULDC.64 UR4, c[0x0][0x208] ;  /* 0x0000820000047ab9 */ /* 0x000fe20000000a00 */
[----:B------:R-:W3:Y:S06]  /*0040*/  S2R R5, SR_CTAID.X ;  /* 0x0000000000057919 */ /* 0x000eec0000002500 */
[----:B------:R-:W4:Y:S08]  /*0050*/  LDC.64 R12, c[0x0][0x210] ;  /* 0x00008400ff0c7b82 */ /* 0x000f300000000a00 */
[----:B------:R-:W5:Y:S08]  /*0060*/  LDC.64 R14, c[0x0][0x218] ;  /* 0x00008600ff0e7b82 */ /* 0x000f700000000a00 */
[----:B------:R-:W5:Y:S01]  /*0070*/  LDC.64 R16, c[0x0][0x228] ;  /* 0x00008a00ff107b82 */ /* 0x000f620000000a00 */
[----:B-1----:R-:W-:-:S07]  /*0080*/  SHF.L.U32 R0, R0, 0x1, RZ ;  /* 0x0000000100007819 */ /* 0x002fce00000006ff */
[----:B------:R-:W1:Y:S01]  /*0090*/  LDC.64 R18, c[0x0][0x230] ;  /* 0x00008c00ff127b82 */ /* 0x000e620000000a00 */
[----:B---3--:R-:W-:Y:S02]  /*00a0*/  SHF.R.S32.HI R3, RZ, 0x17, R5 ;  /* 0x00000017ff037819 */ /* 0x008fe40000011405 */
[----:B------:R-:W-:Y:S02]  /*00b0*/  LOP3.LUT R0, R0, 0xfe, RZ, 0xc0, !PT ;  /* 0x000000fe00007812 */ /* 0x000fe400078ec0ff */
[----:B------:R-:W-:Y:S02]  /*00c0*/  SGXT R3, R3, 0x1 ;  /* 0x000000010303781a */ /* 0x000fe40000000200 */
[----:B------:R-:W-:-:S04]  /*00d0*/  LEA R0, R5, R0, 0x8 ;  /* 0x0000000005007211 */ /* 0x000fc800078e40ff */
[----:B------:R-:W-:Y:S02]  /*00e0*/  LEA.HI R3, R3, R0, RZ, 0x7 ;  /* 0x0000000003037211 */ /* 0x000fe400078f38ff */
[----:B------:R-:W-:Y:S02]  /*00f0*/  ISETP.GE.AND P0, PT, R0, 0x200, PT ;  /* 0x000002000000780c */ /* 0x000fe40003f06270 */
[----:B------:R-:W-:-:S04]  /*0100*/  LOP3.LUT R3, R3, 0xffffff80, RZ, 0xc0, !PT ;  /* 0xffffff8003037812 */ /* 0x000fc800078ec0ff */
[----:B------:R-:W-:Y:S02]  /*0110*/  IADD3 R11, R0, -R3, RZ ;  /* 0x80000003000b7210 */ /* 0x000fe40007ffe0ff */
[----:B------:R-:W-:-:S03]  /*0120*/  CS2R R2, SRZ ;  /* 0x0000000000027805 */ /* 0x000fc6000001ff00 */
[----:B--2---:R-:W-:-:S05]  /*0130*/  IMAD.WIDE R8, R11, 0x4, R8 ;  /* 0x000000040b087825 */ /* 0x004fca00078e0208 */
[----:B------:R2:W3:Y:S01]  /*0140*/  @!P0 LDG.E.EL.64 R2, desc[UR4][R8.64] ;  /* 0x0000000408028981 */ /* 0x0004e2000c2e1b00 */
[----:B------:R-:W-:Y:S02]  /*0150*/  CS2R R4, SRZ ;  /* 0x0000000000047805 */ /* 0x000fe4000001ff00 */
[----:B------:R-:W-:Y:S01]  /*0160*/  CS2R R6, SRZ ;  /* 0x0000000000067805 */ /* 0x000fe2000001ff00 */
[----:B----4-:R-:W-:-:S04]  /*0170*/  IMAD.WIDE R12, R0, 0x4, R12 ;  /* 0x00000004000c7825 */ /* 0x010fc800078e020c */
[C---:B-----5:R-:W-:Y:S01]  /*0180*/  IMAD.WIDE R14, R11.reuse, 0x4, R14 ;  /* 0x000000040b0e7825 */ /* 0x060fe200078e020e */
[----:B------:R-:W4:Y:S01]  /*0190*/  @!P0 LDG.E.64 R4, desc[UR4][R12.64] ;  /* 0x000000040c048981 */ /* 0x000f22000c1e1b00 */
[----:B--2---:R-:W-:Y:S02]  /*01a0*/  CS2R R8, SRZ ;  /* 0x0000000000087805 */ /* 0x004fe4000001ff00 */
[C---:B0-----:R-:W-:Y:S01]  /*01b0*/  IMAD.WIDE R16, R11.reuse, 0x4, R16 ;  /* 0x000000040b107825 */ /* 0x041fe200078e0210 */
[----:B------:R0:W4:Y:S03]  /*01c0*/  @!P0 LDG.E.EL.64 R6, desc[UR4][R14.64] ;  /* 0x000000040e068981 */ /* 0x000126000c2e1b00 */
[----:B-1----:R-:W-:Y:S01]  /*01d0*/  IMAD.WIDE R18, R11, 0x4, R18 ;  /* 0x000000040b127825 */ /* 0x002fe200078e0212 */
[----:B------:R-:W-:-:S04]  /*01e0*/  CS2R R10, SRZ ;  /* 0x00000000000a7805 */ /* 0x000fc8000001ff00 */
[----:B------:R-:W2:Y:S04]  /*01f0*/  @!P0 LDG.E.EL.64 R8, desc[UR4][R18.64] ;  /* 0x0000000412088981 */ /* 0x000ea8000c2e1b00 */
[----:B------:R-:W2:Y:S01]  /*0200*/  @!P0 LDG.E.EL.64 R10, desc[UR4][R16.64] ;  /* 0x00000004100a8981 */ /* 0x000ea2000c2e1b00 */
[----:B0-----:R-:W-:Y:S01]  /*0210*/  HFMA2.MMA R14, -RZ, RZ, 1.625, 0 ;  /* 0x3e800000ff0e7435 */ /* 0x001fe200000001ff */
[----:B---3--:R-:W-:Y:S01]  /*0220*/  FADD R2, R2, 9.9999997473787516356e-06 ;  /* 0x3727c5ac02027421 */ /* 0x008fe20000000000 */
[----:B------:R-:W-:-:S03]  /*0230*/  FADD R3, R3, 9.9999997473787516356e-06 ;  /* 0x3727c5ac03037421 */ /* 0x000fc60000000000 */
[----:B------:R-:W0:Y:S08]  /*0240*/  MUFU.SQRT R12, R2 ;  /* 0x00000002000c7308 */ /* 0x000e300000002000 */
[----:B------:R1:W3:Y:S01]  /*0250*/  MUFU.SQRT R13, R3 ;  /* 0x00000003000d7308 */ /* 0x0002e20000002000 */
[C---:B0-----:R-:W-:Y:S02]  /*0260*/  FSETP.GT.AND P1, PT, R12.reuse, 8.50705917302346158658e+37, PT ;  /* 0x7e8000000c00780b */ /* 0x041fe40003f24000 */
[----:B------:R-:W-:Y:S01]  /*0270*/  FSETP.GEU.AND P3, PT, R12, 1.175494350822287508e-38, PT ;  /* 0x008000000c00780b */ /* 0x000fe20003f6e000 */
[----:B-1----:R-:W0:Y:S01]  /*0280*/  LDC.64 R2, c[0x0][0x238] ;  /* 0x00008e00ff027b82 */ /* 0x002e220000000a00 */
[----:B---3--:R-:W-:-:S02]  /*0290*/  FSETP.GT.AND P2, PT, R13, 8.50705917302346158658e+37, PT ;  /* 0x7e8000000d00780b */ /* 0x008fc40003f44000 */
[----:B------:R-:W-:-:S07]  /*02a0*/  FSETP.GEU.AND P4, PT, R13, 1.175494350822287508e-38, PT ;  /* 0x008000000d00780b */ /* 0x000fce0003f8e000 */
[----:B------:R-:W-:-:S04]  /*02b0*/  @P1 FMUL R12, R12, 0.25 ;  /* 0x3e8000000c0c1820 */ /* 0x000fc80000400000 */
[----:B------:R-:W-:Y:S01]  /*02c0*/  @!P3 FMUL R12, R12, 16777216 ;  /* 0x4b8000000c0cb820 */ /* 0x000fe20000400000 */
[----:B------:R-:W-:-:S04]  /*02d0*/  @P2 FMUL R13, R13, 0.25 ;  /* 0x3e8000000d0d2820 */ /* 0x000fc80000400000 */
[----:B------:R-:W-:Y:S01]  /*02e0*/  @!P4 FMUL R13, R13, 16777216 ;  /* 0x4b8000000d0dc820 */ /* 0x000fe20000400000 */
[----:B------:R-:W1:Y:S01]  /*02f0*/  MUFU.RCP R12, R12 ;  /* 0x0000000c000c7308 */ /* 0x000e620000001000 */
[----:B------:R-:W-:-:S07]  /*0300*/  FSEL R15, R14, 1, P1 ;  /* 0x3f8000000e0f7808 */ /* 0x000fce0000800000 */
[----:B------:R-:W3:Y:S01]  /*0310*/  MUFU.RCP R13, R13 ;  /* 0x0000000d000d7308 */ /* 0x000ee20000001000 */
[----:B------:R-:W-:Y:S01]  /*0320*/  FSEL R14, R14, 1, P2 ;  /* 0x3f8000000e0e7808 */ /* 0x000fe20001000000 */
[----:B------:R-:W-:-:S04]  /*0330*/  @!P3 FMUL R15, R15, 16777216 ;  /* 0x4b8000000f0fb820 */ /* 0x000fc80000400000 */
[----:B------:R-:W-:Y:S01]  /*0340*/  @!P4 FMUL R14, R14, 16777216 ;  /* 0x4b8000000e0ec820 */ /* 0x000fe20000400000 */
[----:B----4-:R-:W-:Y:S01]  /*0350*/  FADD R5, -R7, R5 ;  /* 0x0000000507057221 */ /* 0x010fe20000000100 */
[----:B------:R-:W-:Y:S01]  /*0360*/  FADD R4, -R6, R4 ;  /* 0x0000000406047221 */ /* 0x000fe20000000100 */
[----:B-1----:R-:W-:Y:S01]  /*0370*/  FMUL R15, R12, R15 ;  /* 0x0000000f0c0f7220 */ /* 0x002fe20000400000 */
[----:B---3--:R-:W-:-:S03]  /*0380*/  FMUL R14, R13, R14 ;  /* 0x0000000e0d0e7220 */ /* 0x008fc60000400000 */
[----:B------:R-:W-:Y:S01]  /*0390*/  FMUL R15, R4, R15 ;  /* 0x0000000f040f7220 */ /* 0x000fe20000400000 */
[----:B------:R-:W-:-:S03]  /*03a0*/  FMUL R14, R5, R14 ;  /* 0x0000000e050e7220 */ /* 0x000fc60000400000 */
[----:B--2---:R-:W-:Y:S01]  /*03b0*/  FFMA R8, R15, R10, R8 ;  /* 0x0000000a0f087223 */ /* 0x004fe20000000008 */
[----:B------:R-:W-:-:S04]  /*03c0*/  FFMA R9, R14, R11, R9 ;  /* 0x0000000b0e097223 */ /* 0x000fc80000000009 */
[----:B------:R-:W-:Y:S02]  /*03d0*/  FSETP.GEU.AND P1, PT, R8, RZ, PT ;  /* 0x000000ff0800720b */ /* 0x000fe40003f2e000 */
[C---:B------:R-:W-:Y:S01]  /*03e0*/  FSETP.GEU.AND P2, PT, R9.reuse, RZ, PT ;  /* 0x000000ff0900720b */ /* 0x040fe20003f4e000 */
[----:B0-----:R-:W-:Y:S01]  /*03f0*/  IMAD.WIDE R2, R0, 0x4, R2 ;  /* 0x0000000400027825 */ /* 0x001fe200078e0202 */
[----:B------:R-:W-:Y:S02]  /*0400*/  FSEL R8, R8, RZ, P1 ;  /* 0x000000ff08087208 */ /* 0x000fe40000800000 */
[----:B------:R-:W-:Y:S01]  /*0410*/  FSEL R9, R9, RZ, P2 ;  /* 0x000000ff09097208 */ /* 0x000fe20001000000 */
[----:B------:R-:W-:Y:S08]  /*0420*/  @P0 EXIT ;  /* 0x000000000000094d */ /* 0x000ff00003800000 */
[----:B------:R-:W-:Y:S01]  /*0430*/  STG.E.64 desc[UR4][R2.64], R8 ;  /* 0x0000000802007986 */ /* 0x000fe2000c101b04 */
[----:B------:R-:W-:Y:S05]  /*0440*/  EXIT ;  /* 0x000000000000794d */ /* 0x000fea0003800000 */
.L_x_0:
[----:B------:R-:W-:-:S00]  /*0450*/  BRA `(.L_x_0) ;  /* 0xfffffffc00fc7947 */ /* 0x000fc0000383ffff */
[----:B------:R-:W-:-:S00]  /*0460*/  NOP ;  /* 0x0000000000007918 */ /* 0x000fc00000000000 */
        /* <DEDUP_REMOVED lines=9> */
.L_x_1:


//--------------------- .nv.global.init           --------------------------
	.section	.nv.global.init,"aw",@progbits
.nv.global.init:
	.type		_$_str,@object
	.size		_$_str,(_$_str_$_2 - _$_str)
_$_str:
        /*0000*/ 	.byte	0x5f, 0x5f, 0x43, 0x55, 0x44, 0x41, 0x5f, 0x46, 0x54, 0x5a, 0x00
	.type		_$_str_$_2,@object
	.size		_$_str_$_2,(.L_1 - _$_str_$_2)
_$_str_$_2:
        /*000b*/ 	.byte	0x5f, 0x5f, 0x43, 0x55, 0x44, 0x41, 0x5f, 0x50, 0x52, 0x45, 0x43, 0x5f, 0x53, 0x51, 0x52, 0x54
        /*001b*/ 	.byte	0x00
.L_1:


//--------------------- .nv.constant0.triton_poi_fused__native_batch_norm_legit_no_training_relu_30 --------------------------
	.section	.nv.constant0.triton_poi_fused__native_batch_norm_legit_no_training_relu_30,"a",@progbits
	.sectionflags	@""
	.align	4
.nv.constant0.triton_poi_fused__native_batch_norm_legit_no_training_relu_30:
	.zero		580
